//
// Generated by NVIDIA NVVM Compiler
//
// Compiler Build ID: CL-36424714
// Cuda compilation tools, release 13.0, V13.0.88
// Based on NVVM 20.0.0
//

.version 9.0
.target sm_100
.address_size 64

	// .globl	_Z16printThreadIndexPfii
.extern .func  (.param .b32 func_retval0) vprintf
(
	.param .b64 vprintf_param_0,
	.param .b64 vprintf_param_1
)
;
.global .align 1 .b8 $str[75] = {116, 104, 114, 101, 97, 100, 95, 105, 100, 40, 37, 100, 44, 37, 100, 41, 32, 98, 108, 111, 99, 107, 95, 105, 100, 40, 37, 100, 44, 37, 100, 41, 32, 99, 111, 111, 114, 100, 105, 110, 97, 116, 101, 40, 37, 100, 44, 37, 100, 41, 103, 108, 111, 98, 97, 108, 32, 105, 110, 100, 101, 120, 32, 37, 100, 32, 105, 118, 97, 108, 32, 37, 102, 10};

.visible .entry _Z16printThreadIndexPfii(
	.param .u64 .ptr .align 1 _Z16printThreadIndexPfii_param_0,
	.param .u32 _Z16printThreadIndexPfii_param_1,
	.param .u32 _Z16printThreadIndexPfii_param_2
)
{
	.local .align 8 .b8 	__local_depot0[40];
	.reg .b64 	%SP;
	.reg .b64 	%SPL;
	.reg .b32 	%r<13>;
	.reg .b32 	%f<2>;
	.reg .b64 	%rd<9>;
	.reg .b64 	%fd<2>;

	mov.u64 	%SPL, __local_depot0;
	cvta.local.u64 	%SP, %SPL;
	ld.param.u64 	%rd1, [_Z16printThreadIndexPfii_param_0];
	ld.param.u32 	%r1, [_Z16printThreadIndexPfii_param_1];
	cvta.to.global.u64 	%rd2, %rd1;
	add.u64 	%rd3, %SP, 0;
	add.u64 	%rd4, %SPL, 0;
	mov.u32 	%r2, %tid.x;
	mov.u32 	%r3, %ctaid.x;
	mov.u32 	%r4, %ntid.x;
	mad.lo.s32 	%r5, %r3, %r4, %r2;
	mov.u32 	%r6, %tid.y;
	mov.u32 	%r7, %ctaid.y;
	mov.u32 	%r8, %ntid.y;
	mad.lo.s32 	%r9, %r7, %r8, %r6;
	mad.lo.s32 	%r10, %r1, %r9, %r5;
	mul.wide.u32 	%rd5, %r10, 4;
	add.s64 	%rd6, %rd2, %rd5;
	ld.global.f32 	%f1, [%rd6];
	cvt.f64.f32 	%fd1, %f1;
	st.local.v2.u32 	[%rd4], {%r2, %r6};
	st.local.v2.u32 	[%rd4+8], {%r3, %r7};
	st.local.v2.u32 	[%rd4+16], {%r5, %r9};
	st.local.u32 	[%rd4+24], %r10;
	st.local.f64 	[%rd4+32], %fd1;
	mov.u64 	%rd7, $str;
	cvta.global.u64 	%rd8, %rd7;
	{ // callseq 0, 0
	.param .b64 param0;
	st.param.b64 	[param0], %rd8;
	.param .b64 param1;
	st.param.b64 	[param1], %rd3;
	.param .b32 retval0;
	call.uni (retval0), 
	vprintf, 
	(
	param0, 
	param1
	);
	ld.param.b32 	%r11, [retval0];
	} // callseq 0
	ret;

}


// ===== COMPILED SASS (sm_100) =====

	.target	sm_100

	.elftype	@"ET_EXEC"


//--------------------- .note.nv.tkinfo           --------------------------
	.section	.note.nv.tkinfo,"",@"SHT_NOTE"
	.sectionflags	@"SHF_NOTE_NV_TKINFO"
	.tkinfo
        /*0018*/ 	.word	0x00000002
        /*0030*/ 	.string	""
        /*0030*/ 	.string	"ptxas"
        /*0030*/ 	.string	"Cuda compilation tools, release 13.0, V13.0.88"
        /*0030*/ 	.string	"Build cuda_13.0.r13.0/compiler.36424714_0"
        /*0030*/ 	.string	"-arch sm_100 -m 64 "



//--------------------- .note.nv.cuinfo           --------------------------
	.section	.note.nv.cuinfo,"",@"SHT_NOTE"
	.sectionflags	@"SHF_NOTE_NV_CUINFO"
        /*0018*/ 	.short	0x0002
        /*001a*/ 	.short	0x0064
        /*001c*/ 	.short	0x0082
	.zero		2


//--------------------- .nv.info                  --------------------------
	.section	.nv.info,"",@"SHT_CUDA_INFO"
	.align	4


	//----- nvinfo : EIATTR_REGCOUNT
	.align		4
        /*0000*/ 	.byte	0x04, 0x2f
        /*0002*/ 	.short	(.L_2 - .L_1)
	.align		4
.L_1:
        /*0004*/ 	.word	index@(_Z16printThreadIndexPfii)
        /*0008*/ 	.word	0x00000018


	//----- nvinfo : EIATTR_FRAME_SIZE
	.align		4
.L_2:
        /*000c*/ 	.byte	0x04, 0x11
        /*000e*/ 	.short	(.L_4 - .L_3)
	.align		4
.L_3:
        /*0010*/ 	.word	index@(_Z16printThreadIndexPfii)
        /*0014*/ 	.word	0x00000028


	//----- nvinfo : EIATTR_MIN_STACK_SIZE
	.align		4
.L_4:
        /*0018*/ 	.byte	0x04, 0x12
        /*001a*/ 	.short	(.L_6 - .L_5)
	.align		4
.L_5:
        /*001c*/ 	.word	index@(_Z16printThreadIndexPfii)
        /*0020*/ 	.word	0x00000028
.L_6:


//--------------------- .nv.compat                --------------------------
	.section	.nv.compat,"",@"SHT_CUDA_COMPAT_INFO"
	.align	4
        /*0000*/ 	.byte	0x02, 0x09, 0x00, 0x00, 0x02, 0x02, 0x01, 0x00, 0x02, 0x05, 0x05, 0x00, 0x03, 0x07, 0x01, 0x01
        /*0010*/ 	.byte	0x02, 0x03, 0x00, 0x00, 0x02, 0x06, 0x01, 0x00, 0x04, 0x0b, 0x08, 0x00, 0x09, 0x00, 0x00, 0x00
        /*0020*/ 	.byte	0x00, 0x00, 0x00, 0x00


//--------------------- .nv.info._Z16printThreadIndexPfii --------------------------
	.section	.nv.info._Z16printThreadIndexPfii,"",@"SHT_CUDA_INFO"
	.sectionflags	@""
	.align	4


	//----- nvinfo : EIATTR_CUDA_API_VERSION
	.align		4
        /*0000*/ 	.byte	0x04, 0x37
        /*0002*/ 	.short	(.L_8 - .L_7)
.L_7:
        /*0004*/ 	.word	0x00000082


	//----- nvinfo : EIATTR_KPARAM_INFO
	.align		4
.L_8:
        /*0008*/ 	.byte	0x04, 0x17
        /*000a*/ 	.short	(.L_10 - .L_9)
.L_9:
        /*000c*/ 	.word	0x00000000
        /*0010*/ 	.short	0x0002
        /*0012*/ 	.short	0x000c
        /*0014*/ 	.byte	0x00, 0xf0, 0x11, 0x00


	//----- nvinfo : EIATTR_KPARAM_INFO
	.align		4
.L_10:
        /*0018*/ 	.byte	0x04, 0x17
        /*001a*/ 	.short	(.L_12 - .L_11)
.L_11:
        /*001c*/ 	.word	0x00000000
        /*0020*/ 	.short	0x0001
        /*0022*/ 	.short	0x0008
        /*0024*/ 	.byte	0x00, 0xf0, 0x11, 0x00


	//----- nvinfo : EIATTR_KPARAM_INFO
	.align		4
.L_12:
        /*0028*/ 	.byte	0x04, 0x17
        /*002a*/ 	.short	(.L_14 - .L_13)
.L_13:
        /*002c*/ 	.word	0x00000000
        /*0030*/ 	.short	0x0000
        /*0032*/ 	.short	0x0000
        /*0034*/ 	.byte	0x00, 0xf5, 0x21, 0x00


	//----- nvinfo : EIATTR_SPARSE_MMA_MASK
	.align		4
.L_14:
        /*0038*/ 	.byte	0x03, 0x50
        /*003a*/ 	.short	0x0000


	//----- nvinfo : EIATTR_MAXREG_COUNT
	.align		4
        /*003c*/ 	.byte	0x03, 0x1b
        /*003e*/ 	.short	0x00ff


	//----- nvinfo : EIATTR_EXTERNS
	.align		4
        /*0040*/ 	.byte	0x04, 0x0f
        /*0042*/ 	.short	(.L_16 - .L_15)


	//   ....[0]....
	.align		4
.L_15:
        /*0044*/ 	.word	index@(vprintf)


	//----- nvinfo : EIATTR_MERCURY_ISA_VERSION
	.align		4
.L_16:
        /*0048*/ 	.byte	0x03, 0x5f
        /*004a*/ 	.short	0x0101


	//----- nvinfo : EIATTR_VRC_CTA_INIT_COUNT
	.align		4
        /*004c*/ 	.byte	0x02, 0x4a
	.zero		1
	.zero		1


	//----- nvinfo : EIATTR_SYSCALL_OFFSETS
	.align		4
        /*0050*/ 	.byte	0x04, 0x46
        /*0052*/ 	.short	(.L_18 - .L_17)


	//   ....[0]....
.L_17:
        /*0054*/ 	.word	0x00000200


	//----- nvinfo : EIATTR_EXIT_INSTR_OFFSETS
	.align		4
.L_18:
        /*0058*/ 	.byte	0x04, 0x1c
        /*005a*/ 	.short	(.L_20 - .L_19)


	//   ....[0]....
.L_19:
        /*005c*/ 	.word	0x00000210


	//----- nvinfo : EIATTR_CBANK_PARAM_SIZE
	.align		4
.L_20:
        /*0060*/ 	.byte	0x03, 0x19
        /*0062*/ 	.short	0x0010


	//----- nvinfo : EIATTR_PARAM_CBANK
	.align		4
        /*0064*/ 	.byte	0x04, 0x0a
        /*0066*/ 	.short	(.L_22 - .L_21)
	.align		4
.L_21:
        /*0068*/ 	.word	index@(.nv.constant0._Z16printThreadIndexPfii)
        /*006c*/ 	.short	0x0380
        /*006e*/ 	.short	0x0010


	//----- nvinfo : EIATTR_SW_WAR
	.align		4
.L_22:
        /*0070*/ 	.byte	0x04, 0x36
        /*0072*/ 	.short	(.L_24 - .L_23)
.L_23:
        /*0074*/ 	.word	0x00000008
.L_24:


//--------------------- .nv.callgraph             --------------------------
	.section	.nv.callgraph,"",@"SHT_CUDA_CALLGRAPH"
	.align	4
	.sectionentsize	8
	.align		4
        /*0000*/ 	.word	0x00000000
	.align		4
        /*0004*/ 	.word	0xffffffff
	.align		4
        /*0008*/ 	.word	index@(_Z16printThreadIndexPfii)
	.align		4
        /*000c*/ 	.word	index@(vprintf)
	.align		4
        /*0010*/ 	.word	0x00000000
	.align		4
        /*0014*/ 	.word	0xfffffffe
	.align		4
        /*0018*/ 	.word	0x00000000
	.align		4
        /*001c*/ 	.word	0xfffffffd
	.align		4
        /*0020*/ 	.word	0x00000000
	.align		4
        /*0024*/ 	.word	0xfffffffc


//--------------------- .nv.constant4             --------------------------
	.section	.nv.constant4,"a",@progbits
	.align	8
	.align		8
.nv.constant4:
        /*0000*/ 	.dword	vprintf
	.align		8
        /*0008*/ 	.dword	$str


//--------------------- .text._Z16printThreadIndexPfii --------------------------
	.section	.text._Z16printThreadIndexPfii,"ax",@progbits
	.align	128
        .global         _Z16printThreadIndexPfii
        .type           _Z16printThreadIndexPfii,@function
        .size           _Z16printThreadIndexPfii,(.L_x_2 - _Z16printThreadIndexPfii)
        .other          _Z16printThreadIndexPfii,@"STO_CUDA_ENTRY STV_DEFAULT"
_Z16printThreadIndexPfii:
.text._Z16printThreadIndexPfii:
[----:B------:R-:W0:Y:S01]  /*0000*/  LDC R1, c[0x0][0x37c] ;  /* 0x0000df00ff017b82 */ /* 0x000e220000000800 */
[----:B------:R-:W1:Y:S01]  /*0010*/  S2R R12, SR_TID.X ;  /* 0x00000000000c7919 */ /* 0x000e620000002100 */
[----:B------:R-:W2:Y:S06]  /*0020*/  LDCU UR6, c[0x0][0x2fc] ;  /* 0x00005f80ff0677ac */ /* 0x000eac0008000800 */
[----:B------:R-:W3:Y:S01]  /*0030*/  LDC.64 R4, c[0x0][0x380] ;  /* 0x0000e000ff047b82 */ /* 0x000ee20000000a00 */
[----:B0-----:R-:W-:Y:S01]  /*0040*/  IADD3 R1, PT, PT, R1, -0x28, RZ ;  /* 0xffffffd801017810 */ /* 0x001fe20007ffe0ff */
[----:B------:R-:W0:Y:S01]  /*0050*/  S2R R13, SR_TID.Y ;  /* 0x00000000000d7919 */ /* 0x000e220000002200 */
[----:B------:R-:W1:Y:S01]  /*0060*/  LDCU UR7, c[0x0][0x360] ;  /* 0x00006c00ff0777ac */ /* 0x000e620008000800 */
[----:B------:R-:W1:Y:S01]  /*0070*/  S2R R14, SR_CTAID.X ;  /* 0x00000000000e7919 */ /* 0x000e620000002500 */
[----:B------:R-:W0:Y:S01]  /*0080*/  LDCU UR8, c[0x0][0x364] ;  /* 0x00006c80ff0877ac */ /* 0x000e220008000800 */
[----:B------:R-:W0:Y:S01]  /*0090*/  S2R R15, SR_CTAID.Y ;  /* 0x00000000000f7919 */ /* 0x000e220000002600 */
[----:B------:R-:W4:Y:S01]  /*00a0*/  LDCU UR9, c[0x0][0x388] ;  /* 0x00007100ff0977ac */ /* 0x000f220008000800 */
[----:B------:R-:W5:Y:S01]  /*00b0*/  LDCU.64 UR4, c[0x0][0x358] ;  /* 0x00006b00ff0477ac */ /* 0x000f620008000a00 */
[----:B-1----:R-:W-:-:S02]  /*00c0*/  IMAD R2, R14, UR7, R12 ;  /* 0x000000070e027c24 */ /* 0x002fc4000f8e020c */
[----:B0-----:R-:W-:-:S04]  /*00d0*/  IMAD R3, R15, UR8, R13 ;  /* 0x000000080f037c24 */ /* 0x001fc8000f8e020d */
[----:B----4-:R-:W-:Y:S01]  /*00e0*/  IMAD R0, R3, UR9, R2 ;  /* 0x0000000903007c24 */ /* 0x010fe2000f8e0202 */
[----:B------:R-:W-:Y:S01]  /*00f0*/  MOV R10, 0x0 ;  /* 0x00000000000a7802 */ /* 0x000fe20000000f00 */
[----:B------:R0:W-:Y:S01]  /*0100*/  STL.64 [R1], R12 ;  /* 0x0000000c01007387 */ /* 0x0001e20000100a00 */
[----:B------:R-:W1:Y:S01]  /*0110*/  LDCU.64 UR8, c[0x4][0x8] ;  /* 0x01000100ff0877ac */ /* 0x000e620008000a00 */
[----:B---3--:R-:W-:-:S06]  /*0120*/  IMAD.WIDE.U32 R4, R0, 0x4, R4 ;  /* 0x0000000400047825 */ /* 0x008fcc00078e0004 */
[----:B-----5:R1:W3:Y:S01]  /*0130*/  LDG.E R4, desc[UR4][R4.64] ;  /* 0x0000000404047981 */ /* 0x0202e2000c1e1900 */
[----:B------:R-:W4:Y:S01]  /*0140*/  LDCU UR4, c[0x0][0x2f8] ;  /* 0x00005f00ff0477ac */ /* 0x000f220008000800 */
[----:B------:R-:W0:Y:S02]  /*0150*/  LDC.64 R10, c[0x4][R10] ;  /* 0x010000000a0a7b82 */ /* 0x000e240000000a00 */
[----:B------:R0:W-:Y:S04]  /*0160*/  STL.64 [R1+0x8], R14 ;  /* 0x0000080e01007387 */ /* 0x0001e80000100a00 */
[----:B------:R0:W-:Y:S01]  /*0170*/  STL.64 [R1+0x10], R2 ;  /* 0x0000100201007387 */ /* 0x0001e20000100a00 */
[----:B-1----:R-:W-:-:S03]  /*0180*/  MOV R5, UR9 ;  /* 0x0000000900057c02 */ /* 0x002fc60008000f00 */
[----:B------:R1:W-:Y:S01]  /*0190*/  STL [R1+0x18], R0 ;  /* 0x0000180001007387 */ /* 0x0003e20000100800 */
[----:B----4-:R-:W-:-:S04]  /*01a0*/  IADD3 R6, P0, PT, R1, UR4, RZ ;  /* 0x0000000401067c10 */ /* 0x010fc8000ff1e0ff */
[----:B--2---:R-:W-:Y:S01]  /*01b0*/  IADD3.X R7, PT, PT, RZ, UR6, RZ, P0, !PT ;  /* 0x00000006ff077c10 */ /* 0x004fe200087fe4ff */
[----:B---3--:R2:W3:Y:S02]  /*01c0*/  F2F.F64.F32 R8, R4 ;  /* 0x0000000400087310 */ /* 0x0084e40000201800 */
[----:B--2---:R-:W-:Y:S01]  /*01d0*/  MOV R4, UR8 ;  /* 0x0000000800047c02 */ /* 0x004fe20008000f00 */
[----:B0--3--:R1:W-:Y:S06]  /*01e0*/  STL.64 [R1+0x20], R8 ;  /* 0x0000200801007387 */ /* 0x0093ec0000100a00 */
[----:B------:R-:W-:-:S07]  /*01f0*/  LEPC R20, `(.L_x_0) ;  /* 0x000000001014794e */ /* 0x000fce0000000000 */
[----:B-1----:R-:W-:Y:S05]  /*0200*/  CALL.ABS.NOINC R10 ;  /* 0x000000000a007343 */ /* 0x002fea0003c00000 */
.L_x_0:
[----:B------:R-:W-:Y:S05]  /*0210*/  EXIT ;  /* 0x000000000000794d */ /* 0x000fea0003800000 */
.L_x_1:
[----:B------:R-:W-:-:S00]  /*0220*/  BRA `(.L_x_1) ;  /* 0xfffffffc00fc7947 */ /* 0x000fc0000383ffff */
[----:B------:R-:W-:-:S00]  /*0230*/  NOP ;  /* 0x0000000000007918 */ /* 0x000fc00000000000 */
        /* <DEDUP_REMOVED lines=12> */
.L_x_2:


//--------------------- .nv.global.init           --------------------------
	.section	.nv.global.init,"aw",@progbits
.nv.global.init:
	.type		$str,@object
	.size		$str,(.L_0 - $str)
$str:
        /*0000*/ 	.byte	0x74, 0x68, 0x72, 0x65, 0x61, 0x64, 0x5f, 0x69, 0x64, 0x28, 0x25, 0x64, 0x2c, 0x25, 0x64, 0x29
        /*0010*/ 	.byte	0x20, 0x62, 0x6c, 0x6f, 0x63, 0x6b, 0x5f, 0x69, 0x64, 0x28, 0x25, 0x64, 0x2c, 0x25, 0x64, 0x29
        /*0020*/ 	.byte	0x20, 0x63, 0x6f, 0x6f, 0x72, 0x64, 0x69, 0x6e, 0x61, 0x74, 0x65, 0x28, 0x25, 0x64, 0x2c, 0x25
        /*0030*/ 	.byte	0x64, 0x29, 0x67, 0x6c, 0x6f, 0x62, 0x61, 0x6c, 0x20, 0x69, 0x6e, 0x64, 0x65, 0x78, 0x20, 0x25
        /*0040*/ 	.byte	0x64, 0x20, 0x69, 0x76, 0x61, 0x6c, 0x20, 0x25, 0x66, 0x0a, 0x00
.L_0:


//--------------------- .nv.shared.reserved.0     --------------------------
	.section	.nv.shared.reserved.0,"aw",@nobits
	.weak		__nv_reservedSMEM_offset_0_alias
	.size		__nv_reservedSMEM_offset_0_alias, 0, 64
	.other		__nv_reservedSMEM_offset_0_alias,@"STO_CUDA_RESERVED_SHARED STV_DEFAULT"
__nv_reservedSMEM_offset_0_alias:
	.zero		0
	.zero		64


//--------------------- .nv.constant0._Z16printThreadIndexPfii --------------------------
	.section	.nv.constant0._Z16printThreadIndexPfii,"a",@progbits
	.sectionflags	@""
	.align	4
.nv.constant0._Z16printThreadIndexPfii:
	.zero		912


//--------------------- SYMBOLS --------------------------

	.type		.nv.reservedSmem.offset0,@object
	.size		.nv.reservedSmem.offset0,0x4
	.type		vprintf,@function
